//
// Generated by NVIDIA NVVM Compiler
//
// Compiler Build ID: CL-36424714
// Cuda compilation tools, release 13.0, V13.0.88
// Based on NVVM 20.0.0
//

.version 9.0
.target sm_100
.address_size 64

	// .globl	_Z12dummy_kerneli
.extern .func  (.param .b32 func_retval0) vprintf
(
	.param .b64 vprintf_param_0,
	.param .b64 vprintf_param_1
)
;
.global .align 1 .b8 $str[30] = {84, 104, 114, 101, 97, 100, 32, 37, 100, 32, 114, 101, 99, 101, 105, 118, 101, 100, 32, 112, 97, 114, 97, 109, 58, 32, 37, 100, 10};

.visible .entry _Z12dummy_kerneli(
	.param .u32 _Z12dummy_kerneli_param_0
)
{
	.local .align 8 .b8 	__local_depot0[8];
	.reg .b64 	%SP;
	.reg .b64 	%SPL;
	.reg .b32 	%r<8>;
	.reg .b64 	%rd<5>;

	mov.u64 	%SPL, __local_depot0;
	cvta.local.u64 	%SP, %SPL;
	ld.param.u32 	%r1, [_Z12dummy_kerneli_param_0];
	add.u64 	%rd1, %SP, 0;
	add.u64 	%rd2, %SPL, 0;
	mov.u32 	%r2, %tid.x;
	mov.u32 	%r3, %ctaid.x;
	mov.u32 	%r4, %ntid.x;
	mad.lo.s32 	%r5, %r3, %r4, %r2;
	st.local.v2.u32 	[%rd2], {%r5, %r1};
	mov.u64 	%rd3, $str;
	cvta.global.u64 	%rd4, %rd3;
	{ // callseq 0, 0
	.param .b64 param0;
	st.param.b64 	[param0], %rd4;
	.param .b64 param1;
	st.param.b64 	[param1], %rd1;
	.param .b32 retval0;
	call.uni (retval0), 
	vprintf, 
	(
	param0, 
	param1
	);
	ld.param.b32 	%r6, [retval0];
	} // callseq 0
	ret;

}


// ===== COMPILED SASS (sm_100) =====

	.target	sm_100

	.elftype	@"ET_EXEC"


//--------------------- .note.nv.tkinfo           --------------------------
	.section	.note.nv.tkinfo,"",@"SHT_NOTE"
	.sectionflags	@"SHF_NOTE_NV_TKINFO"
	.tkinfo
        /*0018*/ 	.word	0x00000002
        /*0030*/ 	.string	""
        /*0030*/ 	.string	"ptxas"
        /*0030*/ 	.string	"Cuda compilation tools, release 13.0, V13.0.88"
        /*0030*/ 	.string	"Build cuda_13.0.r13.0/compiler.36424714_0"
        /*0030*/ 	.string	"-arch sm_100 -m 64 "



//--------------------- .note.nv.cuinfo           --------------------------
	.section	.note.nv.cuinfo,"",@"SHT_NOTE"
	.sectionflags	@"SHF_NOTE_NV_CUINFO"
        /*0018*/ 	.short	0x0002
        /*001a*/ 	.short	0x0064
        /*001c*/ 	.short	0x0082
	.zero		2


//--------------------- .nv.info                  --------------------------
	.section	.nv.info,"",@"SHT_CUDA_INFO"
	.align	4


	//----- nvinfo : EIATTR_REGCOUNT
	.align		4
        /*0000*/ 	.byte	0x04, 0x2f
        /*0002*/ 	.short	(.L_2 - .L_1)
	.align		4
.L_1:
        /*0004*/ 	.word	index@(_Z12dummy_kerneli)
        /*0008*/ 	.word	0x00000018


	//----- nvinfo : EIATTR_FRAME_SIZE
	.align		4
.L_2:
        /*000c*/ 	.byte	0x04, 0x11
        /*000e*/ 	.short	(.L_4 - .L_3)
	.align		4
.L_3:
        /*0010*/ 	.word	index@(_Z12dummy_kerneli)
        /*0014*/ 	.word	0x00000008


	//----- nvinfo : EIATTR_MIN_STACK_SIZE
	.align		4
.L_4:
        /*0018*/ 	.byte	0x04, 0x12
        /*001a*/ 	.short	(.L_6 - .L_5)
	.align		4
.L_5:
        /*001c*/ 	.word	index@(_Z12dummy_kerneli)
        /*0020*/ 	.word	0x00000008
.L_6:


//--------------------- .nv.compat                --------------------------
	.section	.nv.compat,"",@"SHT_CUDA_COMPAT_INFO"
	.align	4
        /*0000*/ 	.byte	0x02, 0x09, 0x00, 0x00, 0x02, 0x02, 0x01, 0x00, 0x02, 0x05, 0x05, 0x00, 0x03, 0x07, 0x01, 0x01
        /*0010*/ 	.byte	0x02, 0x03, 0x00, 0x00, 0x02, 0x06, 0x01, 0x00, 0x04, 0x0b, 0x08, 0x00, 0x09, 0x00, 0x00, 0x00
        /*0020*/ 	.byte	0x00, 0x00, 0x00, 0x00


//--------------------- .nv.info._Z12dummy_kerneli --------------------------
	.section	.nv.info._Z12dummy_kerneli,"",@"SHT_CUDA_INFO"
	.sectionflags	@""
	.align	4


	//----- nvinfo : EIATTR_CUDA_API_VERSION
	.align		4
        /*0000*/ 	.byte	0x04, 0x37
        /*0002*/ 	.short	(.L_8 - .L_7)
.L_7:
        /*0004*/ 	.word	0x00000082


	//----- nvinfo : EIATTR_KPARAM_INFO
	.align		4
.L_8:
        /*0008*/ 	.byte	0x04, 0x17
        /*000a*/ 	.short	(.L_10 - .L_9)
.L_9:
        /*000c*/ 	.word	0x00000000
        /*0010*/ 	.short	0x0000
        /*0012*/ 	.short	0x0000
        /*0014*/ 	.byte	0x00, 0xf0, 0x11, 0x00


	//----- nvinfo : EIATTR_SPARSE_MMA_MASK
	.align		4
.L_10:
        /*0018*/ 	.byte	0x03, 0x50
        /*001a*/ 	.short	0x0000


	//----- nvinfo : EIATTR_MAXREG_COUNT
	.align		4
        /*001c*/ 	.byte	0x03, 0x1b
        /*001e*/ 	.short	0x00ff


	//----- nvinfo : EIATTR_EXTERNS
	.align		4
        /*0020*/ 	.byte	0x04, 0x0f
        /*0022*/ 	.short	(.L_12 - .L_11)


	//   ....[0]....
	.align		4
.L_11:
        /*0024*/ 	.word	index@(vprintf)


	//----- nvinfo : EIATTR_MERCURY_ISA_VERSION
	.align		4
.L_12:
        /*0028*/ 	.byte	0x03, 0x5f
        /*002a*/ 	.short	0x0101


	//----- nvinfo : EIATTR_VRC_CTA_INIT_COUNT
	.align		4
        /*002c*/ 	.byte	0x02, 0x4a
	.zero		1
	.zero		1


	//----- nvinfo : EIATTR_SYSCALL_OFFSETS
	.align		4
        /*0030*/ 	.byte	0x04, 0x46
        /*0032*/ 	.short	(.L_14 - .L_13)


	//   ....[0]....
.L_13:
        /*0034*/ 	.word	0x00000120


	//----- nvinfo : EIATTR_EXIT_INSTR_OFFSETS
	.align		4
.L_14:
        /*0038*/ 	.byte	0x04, 0x1c
        /*003a*/ 	.short	(.L_16 - .L_15)


	//   ....[0]....
.L_15:
        /*003c*/ 	.word	0x00000130


	//----- nvinfo : EIATTR_CBANK_PARAM_SIZE
	.align		4
.L_16:
        /*0040*/ 	.byte	0x03, 0x19
        /*0042*/ 	.short	0x0004


	//----- nvinfo : EIATTR_PARAM_CBANK
	.align		4
        /*0044*/ 	.byte	0x04, 0x0a
        /*0046*/ 	.short	(.L_18 - .L_17)
	.align		4
.L_17:
        /*0048*/ 	.word	index@(.nv.constant0._Z12dummy_kerneli)
        /*004c*/ 	.short	0x0380
        /*004e*/ 	.short	0x0004


	//----- nvinfo : EIATTR_SW_WAR
	.align		4
.L_18:
        /*0050*/ 	.byte	0x04, 0x36
        /*0052*/ 	.short	(.L_20 - .L_19)
.L_19:
        /*0054*/ 	.word	0x00000008
.L_20:


//--------------------- .nv.callgraph             --------------------------
	.section	.nv.callgraph,"",@"SHT_CUDA_CALLGRAPH"
	.align	4
	.sectionentsize	8
	.align		4
        /*0000*/ 	.word	0x00000000
	.align		4
        /*0004*/ 	.word	0xffffffff
	.align		4
        /*0008*/ 	.word	index@(_Z12dummy_kerneli)
	.align		4
        /*000c*/ 	.word	index@(vprintf)
	.align		4
        /*0010*/ 	.word	0x00000000
	.align		4
        /*0014*/ 	.word	0xfffffffe
	.align		4
        /*0018*/ 	.word	0x00000000
	.align		4
        /*001c*/ 	.word	0xfffffffd
	.align		4
        /*0020*/ 	.word	0x00000000
	.align		4
        /*0024*/ 	.word	0xfffffffc


//--------------------- .nv.constant4             --------------------------
	.section	.nv.constant4,"a",@progbits
	.align	8
	.align		8
.nv.constant4:
        /*0000*/ 	.dword	vprintf
	.align		8
        /*0008*/ 	.dword	$str


//--------------------- .text._Z12dummy_kerneli   --------------------------
	.section	.text._Z12dummy_kerneli,"ax",@progbits
	.align	128
        .global         _Z12dummy_kerneli
        .type           _Z12dummy_kerneli,@function
        .size           _Z12dummy_kerneli,(.L_x_2 - _Z12dummy_kerneli)
        .other          _Z12dummy_kerneli,@"STO_CUDA_ENTRY STV_DEFAULT"
_Z12dummy_kerneli:
.text._Z12dummy_kerneli:
[----:B------:R-:W0:Y:S01]  /*0000*/  LDC R1, c[0x0][0x37c] ;  /* 0x0000df00ff017b82 */ /* 0x000e220000000800 */
[----:B------:R-:W1:Y:S01]  /*0010*/  S2R R2, SR_TID.X ;  /* 0x0000000000027919 */ /* 0x000e620000002100 */
[----:B------:R-:W2:Y:S06]  /*0020*/  LDCU UR5, c[0x0][0x2fc] ;  /* 0x00005f80ff0577ac */ /* 0x000eac0008000800 */
[----:B------:R-:W1:Y:S01]  /*0030*/  S2UR UR6, SR_CTAID.X ;  /* 0x00000000000679c3 */ /* 0x000e620000002500 */
[----:B0-----:R-:W-:Y:S01]  /*0040*/  VIADD R1, R1, 0xfffffff8 ;  /* 0xfffffff801017836 */ /* 0x001fe20000000000 */
[----:B------:R-:W-:Y:S01]  /*0050*/  MOV R0, 0x0 ;  /* 0x0000000000007802 */ /* 0x000fe20000000f00 */
[----:B------:R-:W0:Y:S05]  /*0060*/  LDCU UR4, c[0x0][0x2f8] ;  /* 0x00005f00ff0477ac */ /* 0x000e2a0008000800 */
[----:B------:R-:W1:Y:S08]  /*0070*/  LDC R5, c[0x0][0x360] ;  /* 0x0000d800ff057b82 */ /* 0x000e700000000800 */
[----:B------:R-:W3:Y:S01]  /*0080*/  LDC R3, c[0x0][0x380] ;  /* 0x0000e000ff037b82 */ /* 0x000ee20000000800 */
[----:B0-----:R-:W-:-:S07]  /*0090*/  IADD3 R6, P0, PT, R1, UR4, RZ ;  /* 0x0000000401067c10 */ /* 0x001fce000ff1e0ff */
[----:B------:R0:W4:Y:S01]  /*00a0*/  LDC.64 R8, c[0x4][R0] ;  /* 0x0100000000087b82 */ /* 0x0001220000000a00 */
[----:B--2---:R-:W-:Y:S02]  /*00b0*/  IMAD.X R7, RZ, RZ, UR5, P0 ;  /* 0x00000005ff077e24 */ /* 0x004fe400080e06ff */
[----:B-1----:R-:W-:Y:S01]  /*00c0*/  IMAD R2, R5, UR6, R2 ;  /* 0x0000000605027c24 */ /* 0x002fe2000f8e0202 */
[----:B------:R-:W1:Y:S04]  /*00d0*/  LDCU.64 UR6, c[0x4][0x8] ;  /* 0x01000100ff0677ac */ /* 0x000e680008000a00 */
[----:B---3--:R0:W-:Y:S01]  /*00e0*/  STL.64 [R1], R2 ;  /* 0x0000000201007387 */ /* 0x0081e20000100a00 */
[----:B-1----:R-:W-:Y:S01]  /*00f0*/  IMAD.U32 R4, RZ, RZ, UR6 ;  /* 0x00000006ff047e24 */ /* 0x002fe2000f8e00ff */
[----:B0---4-:R-:W-:-:S07]  /*0100*/  MOV R5, UR7 ;  /* 0x0000000700057c02 */ /* 0x011fce0008000f00 */
[----:B------:R-:W-:-:S07]  /*0110*/  LEPC R20, `(.L_x_0) ;  /* 0x000000001014794e */ /* 0x000fce0000000000 */
[----:B------:R-:W-:Y:S05]  /*0120*/  CALL.ABS.NOINC R8 ;  /* 0x0000000008007343 */ /* 0x000fea0003c00000 */
.L_x_0:
[----:B------:R-:W-:Y:S05]  /*0130*/  EXIT ;  /* 0x000000000000794d */ /* 0x000fea0003800000 */
.L_x_1:
[----:B------:R-:W-:-:S00]  /*0140*/  BRA `(.L_x_1) ;  /* 0xfffffffc00fc7947 */ /* 0x000fc0000383ffff */
[----:B------:R-:W-:-:S00]  /*0150*/  NOP ;  /* 0x0000000000007918 */ /* 0x000fc00000000000 */
        /* <DEDUP_REMOVED lines=10> */
.L_x_2:


//--------------------- .nv.global.init           --------------------------
	.section	.nv.global.init,"aw",@progbits
.nv.global.init:
	.type		$str,@object
	.size		$str,(.L_0 - $str)
$str:
        /*0000*/ 	.byte	0x54, 0x68, 0x72, 0x65, 0x61, 0x64, 0x20, 0x25, 0x64, 0x20, 0x72, 0x65, 0x63, 0x65, 0x69, 0x76
        /*0010*/ 	.byte	0x65, 0x64, 0x20, 0x70, 0x61, 0x72, 0x61, 0x6d, 0x3a, 0x20, 0x25, 0x64, 0x0a, 0x00
.L_0:


//--------------------- .nv.shared.reserved.0     --------------------------
	.section	.nv.shared.reserved.0,"aw",@nobits
	.weak		__nv_reservedSMEM_offset_0_alias
	.size		__nv_reservedSMEM_offset_0_alias, 0, 64
	.other		__nv_reservedSMEM_offset_0_alias,@"STO_CUDA_RESERVED_SHARED STV_DEFAULT"
__nv_reservedSMEM_offset_0_alias:
	.zero		0
	.zero		64


//--------------------- .nv.constant0._Z12dummy_kerneli --------------------------
	.section	.nv.constant0._Z12dummy_kerneli,"a",@progbits
	.sectionflags	@""
	.align	4
.nv.constant0._Z12dummy_kerneli:
	.zero		900


//--------------------- SYMBOLS --------------------------

	.type		.nv.reservedSmem.offset0,@object
	.size		.nv.reservedSmem.offset0,0x4
	.type		vprintf,@function
